	.headerflags	@"EF_CUDA_TEXMODE_UNIFIED EF_CUDA_64BIT_ADDRESS EF_CUDA_ACCELERATORS EF_CUDA_SM90 EF_CUDA_VIRTUAL_SM(EF_CUDA_SM90)"
	.elftype	@"ET_EXEC"


//--------------------- .nv.info                  --------------------------
	.section	.nv.info,"",@"SHT_CUDA_INFO"
	.align	4


	//----- nvinfo : EIATTR_REGCOUNT
	.align		4
        /*0000*/ 	.byte	0x04, 0x2f
        /*0002*/ 	.short	(.L_3 - .L_2)
	.align		4
.L_2:
        /*0004*/ 	.word	index@(triton_poi_fused__native_batch_norm_legit_no_training_constant_pad_nd_relu_4)
        /*0008*/ 	.word	0x00000012


	//----- nvinfo : EIATTR_MIN_STACK_SIZE
	.align		4
.L_3:
        /*000c*/ 	.byte	0x04, 0x12
        /*000e*/ 	.short	(.L_5 - .L_4)
	.align		4
.L_4:
        /*0010*/ 	.word	index@(triton_poi_fused__native_batch_norm_legit_no_training_constant_pad_nd_relu_4)
        /*0014*/ 	.word	0x00000000


	//----- nvinfo : EIATTR_FRAME_SIZE
	.align		4
.L_5:
        /*0018*/ 	.byte	0x04, 0x11
        /*001a*/ 	.short	(.L_7 - .L_6)
	.align		4
.L_6:
        /*001c*/ 	.word	index@(triton_poi_fused__native_batch_norm_legit_no_training_constant_pad_nd_relu_4)
        /*0020*/ 	.word	0x00000000


	//----- nvinfo : EIATTR_MIN_STACK_SIZE
	.align		4
.L_7:
        /*0024*/ 	.byte	0x04, 0x12
        /*0026*/ 	.short	(.L_9 - .L_8)
	.align		4
.L_8:
        /*0028*/ 	.word	index@(triton_poi_fused__native_batch_norm_legit_no_training_constant_pad_nd_relu_4)
        /*002c*/ 	.word	0x00000000
.L_9:


//--------------------- .nv.info.triton_poi_fused__native_batch_norm_legit_no_training_constant_pad_nd_relu_4 --------------------------
	.section	.nv.info.triton_poi_fused__native_batch_norm_legit_no_training_constant_pad_nd_relu_4,"",@"SHT_CUDA_INFO"
	.sectionflags	@""
	.align	4


	//----- nvinfo : EIATTR_CUDA_API_VERSION
	.align		4
        /*0000*/ 	.byte	0x04, 0x37
        /*0002*/ 	.short	(.L_11 - .L_10)
.L_10:
        /*0004*/ 	.word	0x0000007c


	//----- nvinfo : EIATTR_KPARAM_INFO
	.align		4
.L_11:
        /*0008*/ 	.byte	0x04, 0x17
        /*000a*/ 	.short	(.L_13 - .L_12)
.L_12:
        /*000c*/ 	.word	0x00000000
        /*0010*/ 	.short	0x0006
        /*0012*/ 	.short	0x0030
        /*0014*/ 	.byte	0x00, 0xf0, 0x11, 0x00


	//----- nvinfo : EIATTR_KPARAM_INFO
	.align		4
.L_13:
        /*0018*/ 	.byte	0x04, 0x17
        /*001a*/ 	.short	(.L_15 - .L_14)
.L_14:
        /*001c*/ 	.word	0x00000000
        /*0020*/ 	.short	0x0005
        /*0022*/ 	.short	0x0028
        /*0024*/ 	.byte	0x00, 0xf4, 0x21, 0x00


	//----- nvinfo : EIATTR_KPARAM_INFO
	.align		4
.L_15:
        /*0028*/ 	.byte	0x04, 0x17
        /*002a*/ 	.short	(.L_17 - .L_16)
.L_16:
        /*002c*/ 	.word	0x00000000
        /*0030*/ 	.short	0x0004
        /*0032*/ 	.short	0x0020
        /*0034*/ 	.byte	0x00, 0xf4, 0x21, 0x00


	//----- nvinfo : EIATTR_KPARAM_INFO
	.align		4
.L_17:
        /*0038*/ 	.byte	0x04, 0x17
        /*003a*/ 	.short	(.L_19 - .L_18)
.L_18:
        /*003c*/ 	.word	0x00000000
        /*0040*/ 	.short	0x0003
        /*0042*/ 	.short	0x0018
        /*0044*/ 	.byte	0x00, 0xf4, 0x21, 0x00


	//----- nvinfo : EIATTR_KPARAM_INFO
	.align		4
.L_19:
        /*0048*/ 	.byte	0x04, 0x17
        /*004a*/ 	.short	(.L_21 - .L_20)
.L_20:
        /*004c*/ 	.word	0x00000000
        /*0050*/ 	.short	0x0002
        /*0052*/ 	.short	0x0010
        /*0054*/ 	.byte	0x00, 0xf4, 0x21, 0x00


	//----- nvinfo : EIATTR_KPARAM_INFO
	.align		4
.L_21:
        /*0058*/ 	.byte	0x04, 0x17
        /*005a*/ 	.short	(.L_23 - .L_22)
.L_22:
        /*005c*/ 	.word	0x00000000
        /*0060*/ 	.short	0x0001
        /*0062*/ 	.short	0x0008
        /*0064*/ 	.byte	0x00, 0xf4, 0x21, 0x00


	//----- nvinfo : EIATTR_KPARAM_INFO
	.align		4
.L_23:
        /*0068*/ 	.byte	0x04, 0x17
        /*006a*/ 	.short	(.L_25 - .L_24)
.L_24:
        /*006c*/ 	.word	0x00000000
        /*0070*/ 	.short	0x0000
        /*0072*/ 	.short	0x0000
        /*0074*/ 	.byte	0x00, 0xf4, 0x21, 0x00


	//----- nvinfo : EIATTR_SPARSE_MMA_MASK
	.align		4
.L_25:
        /*0078*/ 	.byte	0x03, 0x50
        /*007a*/ 	.short	0x0000


	//----- nvinfo : EIATTR_MAXREG_COUNT
	.align		4
        /*007c*/ 	.byte	0x03, 0x1b
        /*007e*/ 	.short	0x00ff


	//----- nvinfo : EIATTR_EXIT_INSTR_OFFSETS
	.align		4
        /*0080*/ 	.byte	0x04, 0x1c
        /*0082*/ 	.short	(.L_27 - .L_26)


	//   ....[0]....
.L_26:
        /*0084*/ 	.word	0x000004a0


	//   ....[1]....
        /*0088*/ 	.word	0x000004c0


	//----- nvinfo : EIATTR_REQNTID
	.align		4
.L_27:
        /*008c*/ 	.byte	0x04, 0x10
        /*008e*/ 	.short	(.L_29 - .L_28)
.L_28:
        /*0090*/ 	.word	0x00000080
        /*0094*/ 	.word	0x00000001
        /*0098*/ 	.word	0x00000001


	//----- nvinfo : EIATTR_CBANK_PARAM_SIZE
	.align		4
.L_29:
        /*009c*/ 	.byte	0x03, 0x19
        /*009e*/ 	.short	0x0034


	//----- nvinfo : EIATTR_PARAM_CBANK
	.align		4
        /*00a0*/ 	.byte	0x04, 0x0a
        /*00a2*/ 	.short	(.L_31 - .L_30)
	.align		4
.L_30:
        /*00a4*/ 	.word	index@(.nv.constant0.triton_poi_fused__native_batch_norm_legit_no_training_constant_pad_nd_relu_4)
        /*00a8*/ 	.short	0x0210
        /*00aa*/ 	.short	0x0034


	//----- nvinfo : EIATTR_SW_WAR
	.align		4
.L_31:
        /*00ac*/ 	.byte	0x04, 0x36
        /*00ae*/ 	.short	(.L_33 - .L_32)
.L_32:
        /*00b0*/ 	.word	0x00000008
.L_33:


//--------------------- .nv.callgraph             --------------------------
	.section	.nv.callgraph,"",@"SHT_CUDA_CALLGRAPH"
	.align	4
	.sectionentsize	8
	.align		4
        /*0000*/ 	.word	0x00000000
	.align		4
        /*0004*/ 	.word	0xffffffff
	.align		4
        /*0008*/ 	.word	0x00000000
	.align		4
        /*000c*/ 	.word	0xfffffffe
	.align		4
        /*0010*/ 	.word	0x00000000
	.align		4
        /*0014*/ 	.word	0xfffffffd
	.align		4
        /*0018*/ 	.word	0x00000000
	.align		4
        /*001c*/ 	.word	0xfffffffc


//--------------------- .nv.constant4             --------------------------
	.section	.nv.constant4,"a",@progbits
	.align	8
	.align		8
.nv.constant4:
        /*0000*/ 	.dword	_$_str
	.align		8
        /*0008*/ 	.dword	_$_str_$_2


//--------------------- .text.triton_poi_fused__native_batch_norm_legit_no_training_constant_pad_nd_relu_4 --------------------------
	.section	.text.triton_poi_fused__native_batch_norm_legit_no_training_constant_pad_nd_relu_4,"ax",@progbits
	.align	128
        .global         triton_poi_fused__native_batch_norm_legit_no_training_constant_pad_nd_relu_4
        .type           triton_poi_fused__native_batch_norm_legit_no_training_constant_pad_nd_relu_4,@function
        .size           triton_poi_fused__native_batch_norm_legit_no_training_constant_pad_nd_relu_4,(.L_x_1 - triton_poi_fused__native_batch_norm_legit_no_training_constant_pad_nd_relu_4)
        .other          triton_poi_fused__native_batch_norm_legit_no_training_constant_pad_nd_relu_4,@"STO_CUDA_ENTRY STV_DEFAULT"
triton_poi_fused__native_batch_norm_legit_no_training_constant_pad_nd_relu_4:
.text.triton_poi_fused__native_batch_norm_legit_no_training_constant_pad_nd_relu_4:
[----:B------:R-:W0:Y:S01]  /*0000*/  LDC R1, c[0x0][0x28] ;  /* 0x00000a00ff017b82 */ /* 0x000e220000000800 */
[----:B------:R-:W1:Y:S07]  /*0010*/  S2R R0, SR_TID.X ;  /* 0x0000000000007919 */ /* 0x000e6e0000002100 */
[----:B------:R-:W2:Y:S01]  /*0020*/  LDC.64 R10, c[0x0][0x220] ;  /* 0x00008800ff0a7b82 */ /* 0x000ea20000000a00 */
[----:B------:R-:W-:Y:S01]  /*0030*/  IMAD.MOV.U32 R6, RZ, RZ, RZ ;  /* 0x000000ffff067224 */ /* 0x000fe200078e00ff */
[----:B------:R-:W-:Y:S01]  /*0040*/  ULDC.64 UR4, c[0x0][0x208] ;  /* 0x0000820000047ab9 */ /* 0x000fe20000000a00 */
[----:B------:R-:W3:Y:S01]  /*0050*/  S2R R3, SR_CTAID.X ;  /* 0x0000000000037919 */ /* 0x000ee20000002500 */
[----:B------:R-:W-:-:S04]  /*0060*/  ULDC.64 UR6, c[0x0][0x210] ;  /* 0x0000840000067ab9 */ /* 0x000fc80000000a00 */
[----:B------:R-:W4:Y:S01]  /*0070*/  LDC.64 R8, c[0x0][0x218] ;  /* 0x00008600ff087b82 */ /* 0x000f220000000a00 */
[----:B-1----:R-:W-:-:S05]  /*0080*/  LOP3.LUT R0, R0, 0x7f, RZ, 0xc0, !PT ;  /* 0x0000007f00007812 */ /* 0x002fca00078ec0ff */
[----:B---3--:R-:W-:-:S04]  /*0090*/  IMAD R0, R3, 0x80, R0 ;  /* 0x0000008003007824 */ /* 0x008fc800078e0200 */
[----:B------:R-:W-:-:S04]  /*00a0*/  IMAD.HI R2, R0, 0x66666667, RZ ;  /* 0x6666666700027827 */ /* 0x000fc800078e02ff */
[----:B------:R-:W-:Y:S01]  /*00b0*/  IMAD.HI R4, R0, 0x51eb851f, RZ ;  /* 0x51eb851f00047827 */ /* 0x000fe200078e02ff */
[----:B------:R-:W-:-:S04]  /*00c0*/  SHF.R.S32.HI R3, RZ, 0x1, R2 ;  /* 0x00000001ff037819 */ /* 0x000fc80000011402 */
[----:B------:R-:W-:-:S05]  /*00d0*/  LEA.HI R3, R2, R3, RZ, 0x1 ;  /* 0x0000000302037211 */ /* 0x000fca00078f08ff */
[----:B------:R-:W-:-:S04]  /*00e0*/  IMAD.HI R2, R3, 0x66666667, RZ ;  /* 0x6666666703027827 */ /* 0x000fc800078e02ff */
[----:B------:R-:W-:Y:S01]  /*00f0*/  IMAD R13, R3, -0x5, R0 ;  /* 0xfffffffb030d7824 */ /* 0x000fe200078e0200 */
[----:B------:R-:W-:-:S04]  /*0100*/  SHF.R.S32.HI R5, RZ, 0x1, R2 ;  /* 0x00000001ff057819 */ /* 0x000fc80000011402 */
[----:B------:R-:W-:Y:S02]  /*0110*/  LEA.HI R2, R2, R5, RZ, 0x1 ;  /* 0x0000000502027211 */ /* 0x000fe400078f08ff */
[----:B------:R-:W-:-:S03]  /*0120*/  SHF.R.U32.HI R5, RZ, 0x1f, R4 ;  /* 0x0000001fff057819 */ /* 0x000fc60000011604 */
[----:B------:R-:W-:Y:S01]  /*0130*/  IMAD R12, R2, -0x5, R3 ;  /* 0xfffffffb020c7824 */ /* 0x000fe200078e0203 */
[----:B------:R-:W-:Y:S02]  /*0140*/  LEA.HI.SX32 R14, R4, R5, 0x1d ;  /* 0x00000005040e7211 */ /* 0x000fe400078feaff */
[----:B------:R-:W1:Y:S02]  /*0150*/  LDC.64 R4, c[0x0][0x228] ;  /* 0x00008a00ff047b82 */ /* 0x000e640000000a00 */
[----:B------:R-:W-:Y:S02]  /*0160*/  VIMNMX R3, R12, R13, PT ;  /* 0x0000000d0c037248 */ /* 0x000fe40003fe0100 */
[----:B------:R-:W-:Y:S02]  /*0170*/  LEA.HI R2, R14, R14, RZ, 0x2 ;  /* 0x0000000e0e027211 */ /* 0x000fe400078f10ff */
[----:B------:R-:W-:Y:S02]  /*0180*/  ISETP.GT.AND P0, PT, R3, RZ, PT ;  /* 0x000000ff0300720c */ /* 0x000fe40003f04270 */
[----:B------:R-:W-:-:S02]  /*0190*/  LOP3.LUT R7, R2, 0xfffffffc, RZ, 0xc0, !PT ;  /* 0xfffffffc02077812 */ /* 0x000fc400078ec0ff */
[----:B------:R-:W-:Y:S01]  /*01a0*/  ISETP.LT.AND P1, PT, R0, 0x190, P0 ;  /* 0x000001900000780c */ /* 0x000fe20000721270 */
[----:B------:R-:W3:Y:S02]  /*01b0*/  LDC.64 R2, c[0x0][0x230] ;  /* 0x00008c00ff027b82 */ /* 0x000ee40000000a00 */
[----:B------:R-:W-:-:S04]  /*01c0*/  IMAD.IADD R7, R14, 0x1, -R7 ;  /* 0x000000010e077824 */ /* 0x000fc800078e0a07 */
[----:B--2---:R-:W-:-:S06]  /*01d0*/  IMAD.WIDE R10, R7, 0x4, R10 ;  /* 0x00000004070a7825 */ /* 0x004fcc00078e020a */
[----:B------:R2:W5:Y:S01]  /*01e0*/  @P1 LDG.E.EL R6, desc[UR4][R10.64] ;  /* 0x000000040a061981 */ /* 0x000562000c2e1900 */
[----:B------:R-:W-:Y:S02]  /*01f0*/  IMAD.SHL.U32 R14, R14, 0x10, RZ ;  /* 0x000000100e0e7824 */ /* 0x000fe400078e00ff */
[----:B------:R-:W-:Y:S02]  /*0200*/  IMAD.SHL.U32 R12, R12, 0x4, RZ ;  /* 0x000000040c0c7824 */ /* 0x000fe400078e00ff */
[----:B----4-:R-:W-:Y:S01]  /*0210*/  IMAD.WIDE R8, R7, 0x4, R8 ;  /* 0x0000000407087825 */ /* 0x010fe200078e0208 */
[--C-:B------:R-:W-:Y:S02]  /*0220*/  SHF.R.S32.HI R15, RZ, 0x1f, R14.reuse ;  /* 0x0000001fff0f7819 */ /* 0x100fe4000001140e */
[----:B------:R-:W-:Y:S02]  /*0230*/  IADD3 R14, P2, P3, R12, R13, R14 ;  /* 0x0000000d0c0e7210 */ /* 0x000fe40007b5e00e */
[----:B------:R-:W-:-:S02]  /*0240*/  SHF.R.S32.HI R13, RZ, 0x1f, R13 ;  /* 0x0000001fff0d7819 */ /* 0x000fc4000001140d */
[----:B------:R-:W-:-:S04]  /*0250*/  SHF.R.S32.HI R12, RZ, 0x1f, R12 ;  /* 0x0000001fff0c7819 */ /* 0x000fc8000001140c */
[----:B------:R-:W-:Y:S02]  /*0260*/  IADD3.X R15, R12, R13, R15, P2, P3 ;  /* 0x0000000d0c0f7210 */ /* 0x000fe400017e640f */
[----:B------:R-:W-:Y:S02]  /*0270*/  CS2R R12, SRZ ;  /* 0x00000000000c7805 */ /* 0x000fe4000001ff00 */
[----:B--2---:R-:W-:-:S04]  /*0280*/  LEA R10, P2, R14, UR6, 0x2 ;  /* 0x000000060e0a7c11 */ /* 0x004fc8000f8410ff */
[----:B------:R-:W-:Y:S01]  /*0290*/  LEA.HI.X R11, R14, UR7, R15, 0x2, P2 ;  /* 0x000000070e0b7c11 */ /* 0x000fe200090f140f */
[----:B------:R2:W4:Y:S01]  /*02a0*/  @P1 LDG.E.EL R13, desc[UR4][R8.64] ;  /* 0x00000004080d1981 */ /* 0x000522000c2e1900 */
[----:B------:R-:W-:-:S03]  /*02b0*/  CS2R R14, SRZ ;  /* 0x00000000000e7805 */ /* 0x000fc6000001ff00 */
[----:B------:R-:W4:Y:S01]  /*02c0*/  @P1 LDG.E R12, desc[UR4][R10.64+-0x14] ;  /* 0xffffec040a0c1981 */ /* 0x000f22000c1e1900 */
[----:B-1----:R-:W-:-:S04]  /*02d0*/  IMAD.WIDE R4, R7, 0x4, R4 ;  /* 0x0000000407047825 */ /* 0x002fc800078e0204 */
[----:B---3--:R-:W-:Y:S01]  /*02e0*/  IMAD.WIDE R2, R7, 0x4, R2 ;  /* 0x0000000407027825 */ /* 0x008fe200078e0202 */
[----:B------:R-:W3:Y:S04]  /*02f0*/  @P1 LDG.E.EL R14, desc[UR4][R4.64] ;  /* 0x00000004040e1981 */ /* 0x000ee8000c2e1900 */
[----:B------:R1:W3:Y:S01]  /*0300*/  @P1 LDG.E.EL R15, desc[UR4][R2.64] ;  /* 0x00000004020f1981 */ /* 0x0002e2000c2e1900 */
[----:B--2---:R-:W-:Y:S01]  /*0310*/  IMAD.MOV.U32 R8, RZ, RZ, 0x3e800000 ;  /* 0x3e800000ff087424 */ /* 0x004fe200078e00ff */
[----:B01----:R-:W0:Y:S02]  /*0320*/  LDC.64 R2, c[0x0][0x238] ;  /* 0x00008e00ff027b82 */ /* 0x003e240000000a00 */
[----:B0-----:R-:W-:Y:S01]  /*0330*/  IMAD.WIDE R2, R0, 0x4, R2 ;  /* 0x0000000400027825 */ /* 0x001fe200078e0202 */
[----:B-----5:R-:W-:-:S05]  /*0340*/  SEL R6, R6, RZ, P1 ;  /* 0x000000ff06067207 */ /* 0x020fca0000800000 */
[----:B------:R-:W-:-:S04]  /*0350*/  FADD R6, R6, 0.0010000000474974513054 ;  /* 0x3a83126f06067421 */ /* 0x000fc80000000000 */
[----:B------:R-:W0:Y:S01]  /*0360*/  MUFU.SQRT R7, R6 ;  /* 0x0000000600077308 */ /* 0x000e220000002000 */
[----:B----4-:R-:W-:Y:S02]  /*0370*/  SEL R13, R13, RZ, P1 ;  /* 0x000000ff0d0d7207 */ /* 0x010fe40000800000 */
[C---:B0-----:R-:W-:Y:S02]  /*0380*/  FSETP.GT.AND P2, PT, R7.reuse, 8.50705917302346158658e+37, PT ;  /* 0x7e8000000700780b */ /* 0x041fe40003f44000 */
[----:B------:R-:W-:Y:S02]  /*0390*/  FSETP.GEU.AND P3, PT, R7, 1.175494350822287508e-38, PT ;  /* 0x008000000700780b */ /* 0x000fe40003f6e000 */
[----:B------:R-:W-:Y:S02]  /*03a0*/  FSEL R4, R8, 1, P2 ;  /* 0x3f80000008047808 */ /* 0x000fe40001000000 */
[----:B------:R-:W-:Y:S02]  /*03b0*/  SEL R12, R12, RZ, P1 ;  /* 0x000000ff0c0c7207 */ /* 0x000fe40000800000 */
[----:B---3--:R-:W-:-:S02]  /*03c0*/  SEL R14, R14, RZ, P1 ;  /* 0x000000ff0e0e7207 */ /* 0x008fc40000800000 */
[----:B------:R-:W-:-:S03]  /*03d0*/  SEL R15, R15, RZ, P1 ;  /* 0x000000ff0f0f7207 */ /* 0x000fc60000800000 */
[----:B------:R-:W-:Y:S01]  /*03e0*/  @P2 FMUL R7, R7, 0.25 ;  /* 0x3e80000007072820 */ /* 0x000fe20000400000 */
[----:B------:R-:W-:Y:S01]  /*03f0*/  ISETP.GE.AND P2, PT, R0, 0x190, PT ;  /* 0x000001900000780c */ /* 0x000fe20003f46270 */
[----:B------:R-:W-:Y:S02]  /*0400*/  @!P3 FMUL R4, R4, 16777216 ;  /* 0x4b8000000404b820 */ /* 0x000fe40000400000 */
[----:B------:R-:W-:-:S06]  /*0410*/  @!P3 FMUL R7, R7, 16777216 ;  /* 0x4b8000000707b820 */ /* 0x000fcc0000400000 */
[----:B------:R-:W0:Y:S02]  /*0420*/  MUFU.RCP R7, R7 ;  /* 0x0000000700077308 */ /* 0x000e240000001000 */
[----:B0-----:R-:W-:Y:S01]  /*0430*/  FMUL R5, R7, R4 ;  /* 0x0000000407057220 */ /* 0x001fe20000400000 */
[----:B------:R-:W-:-:S04]  /*0440*/  FADD R4, R12, -R13 ;  /* 0x8000000d0c047221 */ /* 0x000fc80000000000 */
[----:B------:R-:W-:-:S04]  /*0450*/  FMUL R4, R4, R5 ;  /* 0x0000000504047220 */ /* 0x000fc80000400000 */
[----:B------:R-:W-:-:S05]  /*0460*/  FFMA R15, R4, R14, R15 ;  /* 0x0000000e040f7223 */ /* 0x000fca000000000f */
[----:B------:R-:W-:-:S04]  /*0470*/  FSETP.GEU.AND P1, PT, R15, RZ, PT ;  /* 0x000000ff0f00720b */ /* 0x000fc80003f2e000 */
[----:B------:R-:W-:-:S04]  /*0480*/  FSEL R15, R15, RZ, P1 ;  /* 0x000000ff0f0f7208 */ /* 0x000fc80000800000 */
[----:B------:R-:W-:Y:S01]  /*0490*/  SEL R15, R15, RZ, P0 ;  /* 0x000000ff0f0f7207 */ /* 0x000fe20000000000 */
[----:B------:R-:W-:Y:S06]  /*04a0*/  @P2 EXIT ;  /* 0x000000000000294d */ /* 0x000fec0003800000 */
[----:B------:R-:W-:Y:S01]  /*04b0*/  STG.E desc[UR4][R2.64], R15 ;  /* 0x0000000f02007986 */ /* 0x000fe2000c101904 */
[----:B------:R-:W-:Y:S05]  /*04c0*/  EXIT ;  /* 0x000000000000794d */ /* 0x000fea0003800000 */
.L_x_0:
[----:B------:R-:W-:-:S00]  /*04d0*/  BRA `(.L_x_0) ;  /* 0xfffffffc00fc7947 */ /* 0x000fc0000383ffff */
[----:B------:R-:W-:-:S00]  /*04e0*/  NOP ;  /* 0x0000000000007918 */ /* 0x000fc00000000000 */
        /* <DEDUP_REMOVED lines=9> */
.L_x_1:


//--------------------- .nv.global.init           --------------------------
	.section	.nv.global.init,"aw",@progbits
.nv.global.init:
	.type		_$_str,@object
	.size		_$_str,(_$_str_$_2 - _$_str)
_$_str:
        /*0000*/ 	.byte	0x5f, 0x5f, 0x43, 0x55, 0x44, 0x41, 0x5f, 0x46, 0x54, 0x5a, 0x00
	.type		_$_str_$_2,@object
	.size		_$_str_$_2,(.L_1 - _$_str_$_2)
_$_str_$_2:
        /*000b*/ 	.byte	0x5f, 0x5f, 0x43, 0x55, 0x44, 0x41, 0x5f, 0x50, 0x52, 0x45, 0x43, 0x5f, 0x53, 0x51, 0x52, 0x54
        /*001b*/ 	.byte	0x00
.L_1:


//--------------------- .nv.constant0.triton_poi_fused__native_batch_norm_legit_no_training_constant_pad_nd_relu_4 --------------------------
	.section	.nv.constant0.triton_poi_fused__native_batch_norm_legit_no_training_constant_pad_nd_relu_4,"a",@progbits
	.sectionflags	@""
	.align	4
.nv.constant0.triton_poi_fused__native_batch_norm_legit_no_training_constant_pad_nd_relu_4:
	.zero		580
